//
// Generated by NVIDIA NVVM Compiler
//
// Compiler Build ID: CL-36424714
// Cuda compilation tools, release 13.0, V13.0.88
// Based on NVVM 20.0.0
//

.version 9.0
.target sm_100
.address_size 64

	// .globl	_Z6kernelPii

.visible .entry _Z6kernelPii(
	.param .u64 .ptr .align 1 _Z6kernelPii_param_0,
	.param .u32 _Z6kernelPii_param_1
)
{
	.reg .pred 	%p<10>;
	.reg .b32 	%r<27>;
	.reg .b32 	%f<68>;
	.reg .b64 	%rd<5>;

	ld.param.u64 	%rd1, [_Z6kernelPii_param_0];
	mov.u32 	%r6, %ctaid.x;
	mov.u32 	%r7, %ntid.x;
	mov.u32 	%r8, %tid.x;
	mad.lo.s32 	%r9, %r6, %r7, %r8;
	mov.u32 	%r10, %ctaid.y;
	mov.u32 	%r11, %ntid.y;
	mov.u32 	%r12, %tid.y;
	mad.lo.s32 	%r13, %r10, %r11, %r12;
	mad.lo.s32 	%r1, %r13, 1000, %r9;
	sub.s32 	%r14, 500, %r9;
	cvt.rn.f32.s32 	%f35, %r14;
	mul.f32 	%f36, %f35, 0f3FC00000;
	div.rn.f32 	%f67, %f36, 0f43FA0000;
	sub.s32 	%r15, 500, %r13;
	cvt.rn.f32.s32 	%f37, %r15;
	mul.f32 	%f38, %f37, 0f3FC00000;
	div.rn.f32 	%f66, %f38, 0f43FA0000;
	mov.b32 	%r25, 0;
	bra.uni 	$L__BB0_9;
$L__BB0_1:
	sub.f32 	%f44, %f33, %f34;
	add.f32 	%f3, %f44, 0fBF4CCCCD;
	add.f32 	%f45, %f31, %f31;
	fma.rn.f32 	%f4, %f45, %f32, 0f3E1FBE77;
	mul.f32 	%f5, %f3, %f3;
	mul.f32 	%f6, %f4, %f4;
	add.f32 	%f46, %f6, %f5;
	setp.gt.f32 	%p2, %f46, 0f447A0000;
	@%p2 bra 	$L__BB0_10;
	sub.f32 	%f47, %f5, %f6;
	add.f32 	%f7, %f47, 0fBF4CCCCD;
	add.f32 	%f48, %f3, %f3;
	fma.rn.f32 	%f8, %f48, %f4, 0f3E1FBE77;
	mul.f32 	%f9, %f7, %f7;
	mul.f32 	%f10, %f8, %f8;
	add.f32 	%f49, %f10, %f9;
	setp.gt.f32 	%p3, %f49, 0f447A0000;
	@%p3 bra 	$L__BB0_10;
	sub.f32 	%f50, %f9, %f10;
	add.f32 	%f11, %f50, 0fBF4CCCCD;
	add.f32 	%f51, %f7, %f7;
	fma.rn.f32 	%f12, %f51, %f8, 0f3E1FBE77;
	mul.f32 	%f13, %f11, %f11;
	mul.f32 	%f14, %f12, %f12;
	add.f32 	%f52, %f14, %f13;
	setp.gt.f32 	%p4, %f52, 0f447A0000;
	@%p4 bra 	$L__BB0_10;
	sub.f32 	%f53, %f13, %f14;
	add.f32 	%f15, %f53, 0fBF4CCCCD;
	add.f32 	%f54, %f11, %f11;
	fma.rn.f32 	%f16, %f54, %f12, 0f3E1FBE77;
	mul.f32 	%f17, %f15, %f15;
	mul.f32 	%f18, %f16, %f16;
	add.f32 	%f55, %f18, %f17;
	setp.gt.f32 	%p5, %f55, 0f447A0000;
	@%p5 bra 	$L__BB0_10;
	sub.f32 	%f56, %f17, %f18;
	add.f32 	%f19, %f56, 0fBF4CCCCD;
	add.f32 	%f57, %f15, %f15;
	fma.rn.f32 	%f20, %f57, %f16, 0f3E1FBE77;
	mul.f32 	%f21, %f19, %f19;
	mul.f32 	%f22, %f20, %f20;
	add.f32 	%f58, %f22, %f21;
	setp.gt.f32 	%p6, %f58, 0f447A0000;
	@%p6 bra 	$L__BB0_10;
	sub.f32 	%f59, %f21, %f22;
	add.f32 	%f23, %f59, 0fBF4CCCCD;
	add.f32 	%f60, %f19, %f19;
	fma.rn.f32 	%f24, %f60, %f20, 0f3E1FBE77;
	mul.f32 	%f25, %f23, %f23;
	mul.f32 	%f26, %f24, %f24;
	add.f32 	%f61, %f26, %f25;
	setp.gt.f32 	%p7, %f61, 0f447A0000;
	@%p7 bra 	$L__BB0_10;
	sub.f32 	%f62, %f25, %f26;
	add.f32 	%f67, %f62, 0fBF4CCCCD;
	add.f32 	%f63, %f23, %f23;
	fma.rn.f32 	%f66, %f63, %f24, 0f3E1FBE77;
	mul.f32 	%f64, %f67, %f67;
	fma.rn.f32 	%f65, %f66, %f66, %f64;
	setp.gt.f32 	%p8, %f65, 0f447A0000;
	@%p8 bra 	$L__BB0_10;
	add.s32 	%r25, %r25, 8;
	setp.eq.s32 	%p9, %r25, 200;
	mov.b32 	%r26, 1;
	@%p9 bra 	$L__BB0_10;
$L__BB0_9:
	mul.f32 	%f39, %f67, %f67;
	mul.f32 	%f40, %f66, %f66;
	sub.f32 	%f41, %f39, %f40;
	add.f32 	%f31, %f41, 0fBF4CCCCD;
	add.f32 	%f42, %f67, %f67;
	fma.rn.f32 	%f32, %f42, %f66, 0f3E1FBE77;
	mul.f32 	%f33, %f31, %f31;
	mul.f32 	%f34, %f32, %f32;
	add.f32 	%f43, %f34, %f33;
	setp.leu.f32 	%p1, %f43, 0f447A0000;
	mov.b32 	%r26, 0;
	@%p1 bra 	$L__BB0_1;
$L__BB0_10:
	cvta.to.global.u64 	%rd2, %rd1;
	mul.wide.s32 	%rd3, %r1, 4;
	add.s64 	%rd4, %rd2, %rd3;
	st.global.u32 	[%rd4], %r26;
	ret;

}


// ===== COMPILED SASS (sm_100) =====

	.target	sm_100

	.elftype	@"ET_EXEC"


//--------------------- .note.nv.tkinfo           --------------------------
	.section	.note.nv.tkinfo,"",@"SHT_NOTE"
	.sectionflags	@"SHF_NOTE_NV_TKINFO"
	.tkinfo
        /*0018*/ 	.word	0x00000002
        /*0030*/ 	.string	""
        /*0030*/ 	.string	"ptxas"
        /*0030*/ 	.string	"Cuda compilation tools, release 13.0, V13.0.88"
        /*0030*/ 	.string	"Build cuda_13.0.r13.0/compiler.36424714_0"
        /*0030*/ 	.string	"-arch sm_100 -m 64 "



//--------------------- .note.nv.cuinfo           --------------------------
	.section	.note.nv.cuinfo,"",@"SHT_NOTE"
	.sectionflags	@"SHF_NOTE_NV_CUINFO"
        /*0018*/ 	.short	0x0002
        /*001a*/ 	.short	0x0064
        /*001c*/ 	.short	0x0082
	.zero		2


//--------------------- .nv.info                  --------------------------
	.section	.nv.info,"",@"SHT_CUDA_INFO"
	.align	4


	//----- nvinfo : EIATTR_REGCOUNT
	.align		4
        /*0000*/ 	.byte	0x04, 0x2f
        /*0002*/ 	.short	(.L_1 - .L_0)
	.align		4
.L_0:
        /*0004*/ 	.word	index@(_Z6kernelPii)
        /*0008*/ 	.word	0x00000012


	//----- nvinfo : EIATTR_FRAME_SIZE
	.align		4
.L_1:
        /*000c*/ 	.byte	0x04, 0x11
        /*000e*/ 	.short	(.L_3 - .L_2)
	.align		4
.L_2:
        /*0010*/ 	.word	index@($__internal_0_$__cuda_sm3x_div_rn_noftz_f32_slowpath)
        /*0014*/ 	.word	0x00000000


	//----- nvinfo : EIATTR_FRAME_SIZE
	.align		4
.L_3:
        /*0018*/ 	.byte	0x04, 0x11
        /*001a*/ 	.short	(.L_5 - .L_4)
	.align		4
.L_4:
        /*001c*/ 	.word	index@(_Z6kernelPii)
        /*0020*/ 	.word	0x00000000


	//----- nvinfo : EIATTR_MIN_STACK_SIZE
	.align		4
.L_5:
        /*0024*/ 	.byte	0x04, 0x12
        /*0026*/ 	.short	(.L_7 - .L_6)
	.align		4
.L_6:
        /*0028*/ 	.word	index@(_Z6kernelPii)
        /*002c*/ 	.word	0x00000000
.L_7:


//--------------------- .nv.compat                --------------------------
	.section	.nv.compat,"",@"SHT_CUDA_COMPAT_INFO"
	.align	4
        /*0000*/ 	.byte	0x02, 0x09, 0x00, 0x00, 0x02, 0x02, 0x01, 0x00, 0x02, 0x05, 0x05, 0x00, 0x03, 0x07, 0x01, 0x01
        /*0010*/ 	.byte	0x02, 0x03, 0x00, 0x00, 0x02, 0x06, 0x01, 0x00, 0x04, 0x0b, 0x08, 0x00, 0x01, 0x00, 0x00, 0x00
        /*0020*/ 	.byte	0x00, 0x00, 0x00, 0x00


//--------------------- .nv.info._Z6kernelPii     --------------------------
	.section	.nv.info._Z6kernelPii,"",@"SHT_CUDA_INFO"
	.sectionflags	@""
	.align	4


	//----- nvinfo : EIATTR_CUDA_API_VERSION
	.align		4
        /*0000*/ 	.byte	0x04, 0x37
        /*0002*/ 	.short	(.L_9 - .L_8)
.L_8:
        /*0004*/ 	.word	0x00000082


	//----- nvinfo : EIATTR_KPARAM_INFO
	.align		4
.L_9:
        /*0008*/ 	.byte	0x04, 0x17
        /*000a*/ 	.short	(.L_11 - .L_10)
.L_10:
        /*000c*/ 	.word	0x00000000
        /*0010*/ 	.short	0x0001
        /*0012*/ 	.short	0x0008
        /*0014*/ 	.byte	0x00, 0xf0, 0x11, 0x00


	//----- nvinfo : EIATTR_KPARAM_INFO
	.align		4
.L_11:
        /*0018*/ 	.byte	0x04, 0x17
        /*001a*/ 	.short	(.L_13 - .L_12)
.L_12:
        /*001c*/ 	.word	0x00000000
        /*0020*/ 	.short	0x0000
        /*0022*/ 	.short	0x0000
        /*0024*/ 	.byte	0x00, 0xf5, 0x21, 0x00


	//----- nvinfo : EIATTR_SPARSE_MMA_MASK
	.align		4
.L_13:
        /*0028*/ 	.byte	0x03, 0x50
        /*002a*/ 	.short	0x0000


	//----- nvinfo : EIATTR_MAXREG_COUNT
	.align		4
        /*002c*/ 	.byte	0x03, 0x1b
        /*002e*/ 	.short	0x00ff


	//----- nvinfo : EIATTR_MERCURY_ISA_VERSION
	.align		4
        /*0030*/ 	.byte	0x03, 0x5f
        /*0032*/ 	.short	0x0101


	//----- nvinfo : EIATTR_VRC_CTA_INIT_COUNT
	.align		4
        /*0034*/ 	.byte	0x02, 0x4a
	.zero		1
	.zero		1


	//----- nvinfo : EIATTR_EXIT_INSTR_OFFSETS
	.align		4
        /*0038*/ 	.byte	0x04, 0x1c
        /*003a*/ 	.short	(.L_15 - .L_14)


	//   ....[0]....
.L_14:
        /*003c*/ 	.word	0x00000820


	//----- nvinfo : EIATTR_CRS_STACK_SIZE
	.align		4
.L_15:
        /*0040*/ 	.byte	0x04, 0x1e
        /*0042*/ 	.short	(.L_17 - .L_16)
.L_16:
        /*0044*/ 	.word	0x00000000


	//----- nvinfo : EIATTR_CBANK_PARAM_SIZE
	.align		4
.L_17:
        /*0048*/ 	.byte	0x03, 0x19
        /*004a*/ 	.short	0x000c


	//----- nvinfo : EIATTR_PARAM_CBANK
	.align		4
        /*004c*/ 	.byte	0x04, 0x0a
        /*004e*/ 	.short	(.L_19 - .L_18)
	.align		4
.L_18:
        /*0050*/ 	.word	index@(.nv.constant0._Z6kernelPii)
        /*0054*/ 	.short	0x0380
        /*0056*/ 	.short	0x000c


	//----- nvinfo : EIATTR_SW_WAR
	.align		4
.L_19:
        /*0058*/ 	.byte	0x04, 0x36
        /*005a*/ 	.short	(.L_21 - .L_20)
.L_20:
        /*005c*/ 	.word	0x00000008
.L_21:


//--------------------- .nv.callgraph             --------------------------
	.section	.nv.callgraph,"",@"SHT_CUDA_CALLGRAPH"
	.align	4
	.sectionentsize	8
	.align		4
        /*0000*/ 	.word	0x00000000
	.align		4
        /*0004*/ 	.word	0xffffffff
	.align		4
        /*0008*/ 	.word	0x00000000
	.align		4
        /*000c*/ 	.word	0xfffffffe
	.align		4
        /*0010*/ 	.word	0x00000000
	.align		4
        /*0014*/ 	.word	0xfffffffd
	.align		4
        /*0018*/ 	.word	0x00000000
	.align		4
        /*001c*/ 	.word	0xfffffffc


//--------------------- .text._Z6kernelPii        --------------------------
	.section	.text._Z6kernelPii,"ax",@progbits
	.align	128
        .global         _Z6kernelPii
        .type           _Z6kernelPii,@function
        .size           _Z6kernelPii,(.L_x_19 - _Z6kernelPii)
        .other          _Z6kernelPii,@"STO_CUDA_ENTRY STV_DEFAULT"
_Z6kernelPii:
.text._Z6kernelPii:
[----:B------:R-:W-:Y:S01]  /*0000*/  LDC R1, c[0x0][0x37c] ;  /* 0x0000df00ff017b82 */ /* 0x000fe20000000800 */
[----:B------:R-:W0:Y:S07]  /*0010*/  S2R R3, SR_TID.X ;  /* 0x0000000000037919 */ /* 0x000e2e0000002100 */
[----:B------:R-:W0:Y:S01]  /*0020*/  S2UR UR4, SR_CTAID.X ;  /* 0x00000000000479c3 */ /* 0x000e220000002500 */
[----:B------:R-:W-:Y:S01]  /*0030*/  HFMA2 R6, -RZ, RZ, 0.87646484375, 0.000785350799560546875 ;  /* 0x3b03126fff067431 */ /* 0x000fe200000001ff */
[----:B------:R-:W-:Y:S01]  /*0040*/  MOV R4, 0x43fa0000 ;  /* 0x43fa000000047802 */ /* 0x000fe20000000f00 */
[----:B------:R-:W1:Y:S01]  /*0050*/  S2R R8, SR_TID.Y ;  /* 0x0000000000087919 */ /* 0x000e620000002200 */
[----:B------:R-:W-:Y:S04]  /*0060*/  BSSY.RECONVERGENT B0, `(.L_x_0) ;  /* 0x0000015000007945 */ /* 0x000fe80003800200 */
[----:B------:R-:W0:Y:S08]  /*0070*/  LDC R2, c[0x0][0x360] ;  /* 0x0000d800ff027b82 */ /* 0x000e300000000800 */
[----:B------:R-:W1:Y:S08]  /*0080*/  S2UR UR5, SR_CTAID.Y ;  /* 0x00000000000579c3 */ /* 0x000e700000002600 */
[----:B------:R-:W1:Y:S01]  /*0090*/  LDC R5, c[0x0][0x364] ;  /* 0x0000d900ff057b82 */ /* 0x000e620000000800 */
[----:B0-----:R-:W-:-:S02]  /*00a0*/  IMAD R2, R2, UR4, R3 ;  /* 0x0000000402027c24 */ /* 0x001fc4000f8e0203 */
[----:B------:R-:W-:-:S03]  /*00b0*/  FFMA R3, R6, -R4, 1 ;  /* 0x3f80000006037423 */ /* 0x000fc60000000804 */
[----:B------:R-:W-:Y:S01]  /*00c0*/  IADD3 R0, PT, PT, -R2, 0x1f4, RZ ;  /* 0x000001f402007810 */ /* 0x000fe20007ffe1ff */
[----:B------:R-:W-:-:S03]  /*00d0*/  FFMA R3, R3, R6, 0.0020000000949949026108 ;  /* 0x3b03126f03037423 */ /* 0x000fc60000000006 */
[----:B------:R-:W-:-:S05]  /*00e0*/  I2FP.F32.S32 R0, R0 ;  /* 0x0000000000007245 */ /* 0x000fca0000201400 */
[----:B------:R-:W-:Y:S01]  /*00f0*/  FMUL R0, R0, 1.5 ;  /* 0x3fc0000000007820 */ /* 0x000fe20000400000 */
[----:B-1----:R-:W-:-:S03]  /*0100*/  IMAD R5, R5, UR5, R8 ;  /* 0x0000000505057c24 */ /* 0x002fc6000f8e0208 */
[----:B------:R-:W0:Y:S01]  /*0110*/  FCHK P0, R0, 500 ;  /* 0x43fa000000007902 */ /* 0x000e220000000000 */
[----:B------:R-:W-:Y:S01]  /*0120*/  FFMA R6, R0, R3, RZ ;  /* 0x0000000300067223 */ /* 0x000fe200000000ff */
[----:B------:R-:W-:-:S03]  /*0130*/  IMAD R2, R5, 0x3e8, R2 ;  /* 0x000003e805027824 */ /* 0x000fc600078e0202 */
[----:B------:R-:W-:-:S04]  /*0140*/  FFMA R7, R6, -500, R0 ;  /* 0xc3fa000006077823 */ /* 0x000fc80000000000 */
[----:B------:R-:W-:Y:S01]  /*0150*/  FFMA R3, R3, R7, R6 ;  /* 0x0000000703037223 */ /* 0x000fe20000000006 */
[----:B0-----:R-:W-:Y:S06]  /*0160*/  @!P0 BRA `(.L_x_1) ;  /* 0x0000000000108947 */ /* 0x001fec0003800000 */
[----:B------:R-:W-:Y:S02]  /*0170*/  MOV R3, R0 ;  /* 0x0000000000037202 */ /* 0x000fe40000000f00 */
[----:B------:R-:W-:-:S07]  /*0180*/  MOV R6, 0x1a0 ;  /* 0x000001a000067802 */ /* 0x000fce0000000f00 */
[----:B------:R-:W-:Y:S05]  /*0190*/  CALL.REL.NOINC `($__internal_0_$__cuda_sm3x_div_rn_noftz_f32_slowpath) ;  /* 0x0000000400a47944 */ /* 0x000fea0003c00000 */
[----:B------:R-:W-:-:S07]  /*01a0*/  MOV R3, R0 ;  /* 0x0000000000037202 */ /* 0x000fce0000000f00 */
.L_x_1:
[----:B------:R-:W-:Y:S05]  /*01b0*/  BSYNC.RECONVERGENT B0 ;  /* 0x0000000000007941 */ /* 0x000fea0003800200 */
.L_x_0:
[----:B------:R-:W-:Y:S01]  /*01c0*/  IADD3 R5, PT, PT, -R5, 0x1f4, RZ ;  /* 0x000001f405057810 */ /* 0x000fe20007ffe1ff */
[----:B------:R-:W-:Y:S01]  /*01d0*/  HFMA2 R9, -RZ, RZ, 0.87646484375, 0.000785350799560546875 ;  /* 0x3b03126fff097431 */ /* 0x000fe200000001ff */
[----:B------:R-:W-:Y:S02]  /*01e0*/  BSSY.RECONVERGENT B0, `(.L_x_2) ;  /* 0x000000e000007945 */ /* 0x000fe40003800200 */
[----:B------:R-:W-:-:S05]  /*01f0*/  I2FP.F32.S32 R5, R5 ;  /* 0x0000000500057245 */ /* 0x000fca0000201400 */
[----:B------:R-:W-:Y:S01]  /*0200*/  FMUL R7, R5, 1.5 ;  /* 0x3fc0000005077820 */ /* 0x000fe20000400000 */
[----:B------:R-:W-:Y:S01]  /*0210*/  MOV R5, R3 ;  /* 0x0000000300057202 */ /* 0x000fe20000000f00 */
[----:B------:R-:W-:Y:S02]  /*0220*/  FFMA R0, R9, -R4, 1 ;  /* 0x3f80000009007423 */ /* 0x000fe40000000804 */
[----:B------:R-:W0:Y:S02]  /*0230*/  FCHK P0, R7, 500 ;  /* 0x43fa000007007902 */ /* 0x000e240000000000 */
[----:B------:R-:W-:-:S04]  /*0240*/  FFMA R0, R0, R9, 0.0020000000949949026108 ;  /* 0x3b03126f00007423 */ /* 0x000fc80000000009 */
[----:B------:R-:W-:-:S04]  /*0250*/  FFMA R6, R0, R7, RZ ;  /* 0x0000000700067223 */ /* 0x000fc800000000ff */
[----:B------:R-:W-:-:S04]  /*0260*/  FFMA R9, R6, -500, R7 ;  /* 0xc3fa000006097823 */ /* 0x000fc80000000007 */
[----:B------:R-:W-:Y:S01]  /*0270*/  FFMA R0, R0, R9, R6 ;  /* 0x0000000900007223 */ /* 0x000fe20000000006 */
[----:B0-----:R-:W-:Y:S06]  /*0280*/  @!P0 BRA `(.L_x_3) ;  /* 0x00000000000c8947 */ /* 0x001fec0003800000 */
[----:B------:R-:W-:Y:S02]  /*0290*/  MOV R3, R7 ;  /* 0x0000000700037202 */ /* 0x000fe40000000f00 */
[----:B------:R-:W-:-:S07]  /*02a0*/  MOV R6, 0x2c0 ;  /* 0x000002c000067802 */ /* 0x000fce0000000f00 */
[----:B------:R-:W-:Y:S05]  /*02b0*/  CALL.REL.NOINC `($__internal_0_$__cuda_sm3x_div_rn_noftz_f32_slowpath) ;  /* 0x00000004005c7944 */ /* 0x000fea0003c00000 */
.L_x_3:
[----:B------:R-:W-:Y:S05]  /*02c0*/  BSYNC.RECONVERGENT B0 ;  /* 0x0000000000007941 */ /* 0x000fea0003800200 */
.L_x_2:
[----:B------:R-:W-:Y:S01]  /*02d0*/  HFMA2 R6, -RZ, RZ, 0, 0 ;  /* 0x00000000ff067431 */ /* 0x000fe200000001ff */
[----:B------:R-:W-:Y:S01]  /*02e0*/  BSSY.RECONVERGENT B0, `(.L_x_4) ;  /* 0x0000050000007945 */ /* 0x000fe20003800200 */
[----:B------:R-:W0:Y:S05]  /*02f0*/  LDCU.64 UR4, c[0x0][0x358] ;  /* 0x00006b00ff0477ac */ /* 0x000e2a0008000a00 */
.L_x_6:
[----:B------:R-:W-:Y:S01]  /*0300*/  FMUL R4, R0, R0 ;  /* 0x0000000000047220 */ /* 0x000fe20000400000 */
[----:B------:R-:W-:-:S03]  /*0310*/  FADD R3, R5, R5 ;  /* 0x0000000505037221 */ /* 0x000fc60000000000 */
[----:B------:R-:W-:Y:S01]  /*0320*/  FFMA R4, R5, R5, -R4 ;  /* 0x0000000505047223 */ /* 0x000fe20000000804 */
[----:B------:R-:W-:-:S03]  /*0330*/  FFMA R5, R3, R0, 0.15600000321865081787 ;  /* 0x3e1fbe7703057423 */ /* 0x000fc60000000000 */
[----:B------:R-:W-:Y:S01]  /*0340*/  FADD R4, R4, -0.80000001192092895508 ;  /* 0xbf4ccccd04047421 */ /* 0x000fe20000000000 */
[----:B------:R-:W-:-:S03]  /*0350*/  FMUL R8, R5, R5 ;  /* 0x0000000505087220 */ /* 0x000fc60000400000 */
[----:B------:R-:W-:-:S04]  /*0360*/  FMUL R3, R4, R4 ;  /* 0x0000000404037220 */ /* 0x000fc80000400000 */
[----:B------:R-:W-:-:S05]  /*0370*/  FADD R0, R3, R8 ;  /* 0x0000000803007221 */ /* 0x000fca0000000000 */
[----:B------:R-:W-:Y:S02]  /*0380*/  FSETP.GT.AND P0, PT, R0, 1000, PT ;  /* 0x447a00000000780b */ /* 0x000fe40003f04000 */
[----:B------:R-:W-:-:S11]  /*0390*/  MOV R0, RZ ;  /* 0x000000ff00007202 */ /* 0x000fd60000000f00 */
[----:B------:R-:W-:Y:S05]  /*03a0*/  @P0 BRA `(.L_x_5) ;  /* 0x00000004000c0947 */ /* 0x000fea0003800000 */
[----:B------:R-:W-:Y:S01]  /*03b0*/  FADD R3, R3, -R8 ;  /* 0x8000000803037221 */ /* 0x000fe20000000000 */
[----:B------:R-:W-:-:S03]  /*03c0*/  FADD R4, R4, R4 ;  /* 0x0000000404047221 */ /* 0x000fc60000000000 */
[----:B------:R-:W-:Y:S01]  /*03d0*/  FADD R7, R3, -0.80000001192092895508 ;  /* 0xbf4ccccd03077421 */ /* 0x000fe20000000000 */
[----:B------:R-:W-:-:S03]  /*03e0*/  FFMA R5, R4, R5, 0.15600000321865081787 ;  /* 0x3e1fbe7704057423 */ /* 0x000fc60000000005 */
[----:B------:R-:W-:Y:S01]  /*03f0*/  FMUL R3, R7, R7 ;  /* 0x0000000707037220 */ /* 0x000fe20000400000 */
[----:B------:R-:W-:-:S04]  /*0400*/  FMUL R4, R5, R5 ;  /* 0x0000000505047220 */ /* 0x000fc80000400000 */
[----:B------:R-:W-:-:S05]  /*0410*/  FADD R8, R3, R4 ;  /* 0x0000000403087221 */ /* 0x000fca0000000000 */
[----:B------:R-:W-:-:S13]  /*0420*/  FSETP.GT.AND P0, PT, R8, 1000, PT ;  /* 0x447a00000800780b */ /* 0x000fda0003f04000 */
        /* <DEDUP_REMOVED lines=50> */
[----:B------:R-:W-:-:S04]  /*0750*/  FMUL R3, R5, R5 ;  /* 0x0000000505037220 */ /* 0x000fc80000400000 */
[----:B------:R-:W-:-:S05]  /*0760*/  FFMA R3, R4, R4, R3 ;  /* 0x0000000404037223 */ /* 0x000fca0000000003 */
[----:B------:R-:W-:-:S13]  /*0770*/  FSETP.GT.AND P0, PT, R3, 1000, PT ;  /* 0x447a00000300780b */ /* 0x000fda0003f04000 */
[----:B------:R-:W-:Y:S05]  /*0780*/  @P0 BRA `(.L_x_5) ;  /* 0x0000000000140947 */ /* 0x000fea0003800000 */
[----:B------:R-:W-:Y:S01]  /*0790*/  VIADD R6, R6, 0x8 ;  /* 0x0000000806067836 */ /* 0x000fe20000000000 */
[----:B------:R-:W-:-:S04]  /*07a0*/  MOV R0, R4 ;  /* 0x0000000400007202 */ /* 0x000fc80000000f00 */
[----:B------:R-:W-:-:S13]  /*07b0*/  ISETP.NE.AND P0, PT, R6, 0xc8, PT ;  /* 0x000000c80600780c */ /* 0x000fda0003f05270 */
[----:B------:R-:W-:Y:S05]  /*07c0*/  @P0 BRA `(.L_x_6) ;  /* 0xfffffff800cc0947 */ /* 0x000fea000383ffff */
[----:B------:R-:W-:-:S07]  /*07d0*/  HFMA2 R0, -RZ, RZ, 0, 5.9604644775390625e-08 ;  /* 0x00000001ff007431 */ /* 0x000fce00000001ff */
.L_x_5:
[----:B0-----:R-:W-:Y:S05]  /*07e0*/  BSYNC.RECONVERGENT B0 ;  /* 0x0000000000007941 */ /* 0x001fea0003800200 */
.L_x_4:
[----:B------:R-:W0:Y:S02]  /*07f0*/  LDC.64 R4, c[0x0][0x380] ;  /* 0x0000e000ff047b82 */ /* 0x000e240000000a00 */
[----:B0-----:R-:W-:-:S05]  /*0800*/  IMAD.WIDE R2, R2, 0x4, R4 ;  /* 0x0000000402027825 */ /* 0x001fca00078e0204 */
[----:B------:R-:W-:Y:S01]  /*0810*/  STG.E desc[UR4][R2.64], R0 ;  /* 0x0000000002007986 */ /* 0x000fe2000c101904 */
[----:B------:R-:W-:Y:S05]  /*0820*/  EXIT ;  /* 0x000000000000794d */ /* 0x000fea0003800000 */
        .weak           $__internal_0_$__cuda_sm3x_div_rn_noftz_f32_slowpath
        .type           $__internal_0_$__cuda_sm3x_div_rn_noftz_f32_slowpath,@function
        .size           $__internal_0_$__cuda_sm3x_div_rn_noftz_f32_slowpath,(.L_x_19 - $__internal_0_$__cuda_sm3x_div_rn_noftz_f32_slowpath)
$__internal_0_$__cuda_sm3x_div_rn_noftz_f32_slowpath:
[----:B------:R-:W-:Y:S01]  /*0830*/  SHF.R.U32.HI R7, RZ, 0x17, R4 ;  /* 0x00000017ff077819 */ /* 0x000fe20000011604 */
[----:B------:R-:W-:Y:S01]  /*0840*/  BSSY.RECONVERGENT B1, `(.L_x_7) ;  /* 0x0000064000017945 */ /* 0x000fe20003800200 */
[----:B------:R-:W-:Y:S02]  /*0850*/  SHF.R.U32.HI R0, RZ, 0x17, R3 ;  /* 0x00000017ff007819 */ /* 0x000fe40000011603 */
[----:B------:R-:W-:Y:S02]  /*0860*/  LOP3.LUT R7, R7, 0xff, RZ, 0xc0, !PT ;  /* 0x000000ff07077812 */ /* 0x000fe400078ec0ff */
[----:B------:R-:W-:Y:S02]  /*0870*/  LOP3.LUT R12, R0, 0xff, RZ, 0xc0, !PT ;  /* 0x000000ff000c7812 */ /* 0x000fe400078ec0ff */
[----:B------:R-:W-:Y:S02]  /*0880*/  IADD3 R10, PT, PT, R7, -0x1, RZ ;  /* 0xffffffff070a7810 */ /* 0x000fe40007ffe0ff */
[----:B------:R-:W-:-:S02]  /*0890*/  IADD3 R11, PT, PT, R12, -0x1, RZ ;  /* 0xffffffff0c0b7810 */ /* 0x000fc40007ffe0ff */
[----:B------:R-:W-:Y:S02]  /*08a0*/  ISETP.GT.U32.AND P0, PT, R10, 0xfd, PT ;  /* 0x000000fd0a00780c */ /* 0x000fe40003f04070 */
[----:B------:R-:W-:Y:S02]  /*08b0*/  MOV R8, 0x43fa0000 ;  /* 0x43fa000000087802 */ /* 0x000fe40000000f00 */
[----:B------:R-:W-:-:S13]  /*08c0*/  ISETP.GT.U32.OR P0, PT, R11, 0xfd, P0 ;  /* 0x000000fd0b00780c */ /* 0x000fda0000704470 */
[----:B------:R-:W-:Y:S01]  /*08d0*/  @!P0 MOV R9, RZ ;  /* 0x000000ff00098202 */ /* 0x000fe20000000f00 */
[----:B------:R-:W-:Y:S06]  /*08e0*/  @!P0 BRA `(.L_x_8) ;  /* 0x0000000000608947 */ /* 0x000fec0003800000 */
[----:B------:R-:W-:Y:S01]  /*08f0*/  IMAD.MOV.U32 R0, RZ, RZ, 0x43fa0000 ;  /* 0x43fa0000ff007424 */ /* 0x000fe200078e00ff */
[----:B------:R-:W-:-:S04]  /*0900*/  FSETP.GTU.FTZ.AND P0, PT, |R3|, +INF , PT ;  /* 0x7f8000000300780b */ /* 0x000fc80003f1c200 */
[----:B------:R-:W-:-:S04]  /*0910*/  FSETP.GTU.FTZ.AND P1, PT, |R0|, +INF , PT ;  /* 0x7f8000000000780b */ /* 0x000fc80003f3c200 */
[----:B------:R-:W-:-:S13]  /*0920*/  PLOP3.LUT P0, PT, P0, P1, PT, 0xf8, 0x8f ;  /* 0x00000000008f781c */ /* 0x000fda0000703f70 */
[----:B------:R-:W-:Y:S05]  /*0930*/  @P0 BRA `(.L_x_9) ;  /* 0x00000004004c0947 */ /* 0x000fea0003800000 */
[----:B------:R-:W-:-:S13]  /*0940*/  LOP3.LUT P0, RZ, R8, 0x7fffffff, R3, 0xc8, !PT ;  /* 0x7fffffff08ff7812 */ /* 0x000fda000780c803 */
[----:B------:R-:W-:Y:S05]  /*0950*/  @!P0 BRA `(.L_x_10) ;  /* 0x00000004003c8947 */ /* 0x000fea0003800000 */
[C---:B------:R-:W-:Y:S02]  /*0960*/  FSETP.NEU.FTZ.AND P2, PT, |R3|.reuse, +INF , PT ;  /* 0x7f8000000300780b */ /* 0x040fe40003f5d200 */
[----:B------:R-:W-:Y:S02]  /*0970*/  FSETP.NEU.FTZ.AND P1, PT, |R0|, +INF , PT ;  /* 0x7f8000000000780b */ /* 0x000fe40003f3d200 */
[----:B------:R-:W-:-:S11]  /*0980*/  FSETP.NEU.FTZ.AND P0, PT, |R3|, +INF , PT ;  /* 0x7f8000000300780b */ /* 0x000fd60003f1d200 */
[----:B------:R-:W-:Y:S05]  /*0990*/  @!P1 BRA !P2, `(.L_x_10) ;  /* 0x00000004002c9947 */ /* 0x000fea0005000000 */
[----:B------:R-:W-:-:S04]  /*09a0*/  LOP3.LUT P2, RZ, R3, 0x7fffffff, RZ, 0xc0, !PT ;  /* 0x7fffffff03ff7812 */ /* 0x000fc8000784c0ff */
[----:B------:R-:W-:-:S13]  /*09b0*/  PLOP3.LUT P1, PT, P1, P2, PT, 0x2f, 0xf2 ;  /* 0x0000000000f2781c */ /* 0x000fda0000f24577 */
[----:B------:R-:W-:Y:S05]  /*09c0*/  @P1 BRA `(.L_x_11) ;  /* 0x0000000400181947 */ /* 0x000fea0003800000 */
[----:B------:R-:W-:-:S04]  /*09d0*/  LOP3.LUT P1, RZ, R8, 0x7fffffff, RZ, 0xc0, !PT ;  /* 0x7fffffff08ff7812 */ /* 0x000fc8000782c0ff */
[----:B------:R-:W-:-:S13]  /*09e0*/  PLOP3.LUT P0, PT, P0, P1, PT, 0x2f, 0xf2 ;  /* 0x0000000000f2781c */ /* 0x000fda0000702577 */
[----:B------:R-:W-:Y:S05]  /*09f0*/  @P0 BRA `(.L_x_12) ;  /* 0x0000000400000947 */ /* 0x000fea0003800000 */
[----:B------:R-:W-:Y:S02]  /*0a00*/  ISETP.GE.AND P0, PT, R11, RZ, PT ;  /* 0x000000ff0b00720c */ /* 0x000fe40003f06270 */
[----:B------:R-:W-:-:S11]  /*0a10*/  ISETP.GE.AND P1, PT, R10, RZ, PT ;  /* 0x000000ff0a00720c */ /* 0x000fd60003f26270 */
[----:B------:R-:W-:Y:S01]  /*0a20*/  @P0 MOV R9, RZ ;  /* 0x000000ff00090202 */ /* 0x000fe20000000f00 */
[----:B------:R-:W-:Y:S01]  /*0a30*/  @!P0 FFMA R3, R3, 1.84467440737095516160e+19, RZ ;  /* 0x5f80000003038823 */ /* 0x000fe200000000ff */
[----:B------:R-:W-:Y:S01]  /*0a40*/  @!P0 MOV R9, 0xffffffc0 ;  /* 0xffffffc000098802 */ /* 0x000fe20000000f00 */
[----:B------:R-:W-:-:S03]  /*0a50*/  @!P1 FFMA R8, R0, 1.84467440737095516160e+19, RZ ;  /* 0x5f80000000089823 */ /* 0x000fc600000000ff */
[----:B------:R-:W-:-:S07]  /*0a60*/  @!P1 IADD3 R9, PT, PT, R9, 0x40, RZ ;  /* 0x0000004009099810 */ /* 0x000fce0007ffe0ff */
.L_x_8:
[----:B------:R-:W-:Y:S01]  /*0a70*/  LEA R11, R7, 0xc0800000, 0x17 ;  /* 0xc0800000070b7811 */ /* 0x000fe200078eb8ff */
[----:B------:R-:W-:Y:S03]  /*0a80*/  BSSY.RECONVERGENT B2, `(.L_x_13) ;  /* 0x0000036000027945 */ /* 0x000fe60003800200 */
[----:B------:R-:W-:Y:S02]  /*0a90*/  IADD3 R11, PT, PT, -R11, R8, RZ ;  /* 0x000000080b0b7210 */ /* 0x000fe40007ffe1ff */
[----:B------:R-:W-:Y:S02]  /*0aa0*/  IADD3 R8, PT, PT, R12, -0x7f, RZ ;  /* 0xffffff810c087810 */ /* 0x000fe40007ffe0ff */
[----:B------:R-:W0:Y:S01]  /*0ab0*/  MUFU.RCP R10, R11 ;  /* 0x0000000b000a7308 */ /* 0x000e220000001000 */
[----:B------:R-:W-:Y:S02]  /*0ac0*/  FADD.FTZ R13, -R11, -RZ ;  /* 0x800000ff0b0d7221 */ /* 0x000fe40000010100 */
[C---:B------:R-:W-:Y:S01]  /*0ad0*/  IMAD R0, R8.reuse, -0x800000, R3 ;  /* 0xff80000008007824 */ /* 0x040fe200078e0203 */
[----:B------:R-:W-:-:S04]  /*0ae0*/  IADD3 R8, PT, PT, R8, 0x7f, -R7 ;  /* 0x0000007f08087810 */ /* 0x000fc80007ffe807 */
[----:B------:R-:W-:Y:S01]  /*0af0*/  IADD3 R8, PT, PT, R8, R9, RZ ;  /* 0x0000000908087210 */ /* 0x000fe20007ffe0ff */
[----:B0-----:R-:W-:-:S04]  /*0b00*/  FFMA R15, R10, R13, 1 ;  /* 0x3f8000000a0f7423 */ /* 0x001fc8000000000d */
[----:B------:R-:W-:-:S04]  /*0b10*/  FFMA R12, R10, R15, R10 ;  /* 0x0000000f0a0c7223 */ /* 0x000fc8000000000a */
[----:B------:R-:W-:-:S04]  /*0b20*/  FFMA R3, R0, R12, RZ ;  /* 0x0000000c00037223 */ /* 0x000fc800000000ff */
[----:B------:R-:W-:-:S04]  /*0b30*/  FFMA R10, R13, R3, R0 ;  /* 0x000000030d0a7223 */ /* 0x000fc80000000000 */
[----:B------:R-:W-:-:S04]  /*0b40*/  FFMA R15, R12, R10, R3 ;  /* 0x0000000a0c0f7223 */ /* 0x000fc80000000003 */
[----:B------:R-:W-:-:S04]  /*0b50*/  FFMA R10, R13, R15, R0 ;  /* 0x0000000f0d0a7223 */ /* 0x000fc80000000000 */
[----:B------:R-:W-:-:S05]  /*0b60*/  FFMA R0, R12, R10, R15 ;  /* 0x0000000a0c007223 */ /* 0x000fca000000000f */
[----:B------:R-:W-:-:S04]  /*0b70*/  SHF.R.U32.HI R3, RZ, 0x17, R0 ;  /* 0x00000017ff037819 */ /* 0x000fc80000011600 */
[----:B------:R-:W-:-:S05]  /*0b80*/  LOP3.LUT R3, R3, 0xff, RZ, 0xc0, !PT ;  /* 0x000000ff03037812 */ /* 0x000fca00078ec0ff */
[----:B------:R-:W-:-:S05]  /*0b90*/  IMAD.IADD R9, R3, 0x1, R8 ;  /* 0x0000000103097824 */ /* 0x000fca00078e0208 */
[----:B------:R-:W-:-:S04]  /*0ba0*/  IADD3 R3, PT, PT, R9, -0x1, RZ ;  /* 0xffffffff09037810 */ /* 0x000fc80007ffe0ff */
[----:B------:R-:W-:-:S13]  /*0bb0*/  ISETP.GE.U32.AND P0, PT, R3, 0xfe, PT ;  /* 0x000000fe0300780c */ /* 0x000fda0003f06070 */
[----:B------:R-:W-:Y:S05]  /*0bc0*/  @!P0 BRA `(.L_x_14) ;  /* 0x0000000000808947 */ /* 0x000fea0003800000 */
[----:B------:R-:W-:-:S13]  /*0bd0*/  ISETP.GT.AND P0, PT, R9, 0xfe, PT ;  /* 0x000000fe0900780c */ /* 0x000fda0003f04270 */
[----:B------:R-:W-:Y:S05]  /*0be0*/  @P0 BRA `(.L_x_15) ;  /* 0x00000000006c0947 */ /* 0x000fea0003800000 */
[----:B------:R-:W-:-:S13]  /*0bf0*/  ISETP.GE.AND P0, PT, R9, 0x1, PT ;  /* 0x000000010900780c */ /* 0x000fda0003f06270 */
[----:B------:R-:W-:Y:S05]  /*0c00*/  @P0 BRA `(.L_x_16) ;  /* 0x0000000000740947 */ /* 0x000fea0003800000 */
[----:B------:R-:W-:Y:S02]  /*0c10*/  ISETP.GE.AND P0, PT, R9, -0x18, PT ;  /* 0xffffffe80900780c */ /* 0x000fe40003f06270 */
[----:B------:R-:W-:-:S11]  /*0c20*/  LOP3.LUT R0, R0, 0x80000000, RZ, 0xc0, !PT ;  /* 0x8000000000007812 */ /* 0x000fd600078ec0ff */
[----:B------:R-:W-:Y:S05]  /*0c30*/  @!P0 BRA `(.L_x_16) ;  /* 0x0000000000688947 */ /* 0x000fea0003800000 */
[CCC-:B------:R-:W-:Y:S01]  /*0c40*/  FFMA.RZ R3, R12.reuse, R10.reuse, R15.reuse ;  /* 0x0000000a0c037223 */ /* 0x1c0fe2000000c00f */
[CCC-:B------:R-:W-:Y:S01]  /*0c50*/  FFMA.RM R8, R12.reuse, R10.reuse, R15.reuse ;  /* 0x0000000a0c087223 */ /* 0x1c0fe2000000400f */
[C---:B------:R-:W-:Y:S02]  /*0c60*/  ISETP.NE.AND P2, PT, R9.reuse, RZ, PT ;  /* 0x000000ff0900720c */ /* 0x040fe40003f45270 */
[----:B------:R-:W-:Y:S02]  /*0c70*/  ISETP.NE.AND P1, PT, R9, RZ, PT ;  /* 0x000000ff0900720c */ /* 0x000fe40003f25270 */
[----:B------:R-:W-:Y:S01]  /*0c80*/  LOP3.LUT R7, R3, 0x7fffff, RZ, 0xc0, !PT ;  /* 0x007fffff03077812 */ /* 0x000fe200078ec0ff */
[----:B------:R-:W-:Y:S01]  /*0c90*/  FFMA.RP R3, R12, R10, R15 ;  /* 0x0000000a0c037223 */ /* 0x000fe2000000800f */
[----:B------:R-:W-:Y:S02]  /*0ca0*/  IADD3 R10, PT, PT, R9, 0x20, RZ ;  /* 0x00000020090a7810 */ /* 0x000fe40007ffe0ff */
[----:B------:R-:W-:-:S02]  /*0cb0*/  LOP3.LUT R7, R7, 0x800000, RZ, 0xfc, !PT ;  /* 0x0080000007077812 */ /* 0x000fc400078efcff */
[----:B------:R-:W-:Y:S02]  /*0cc0*/  IADD3 R9, PT, PT, -R9, RZ, RZ ;  /* 0x000000ff09097210 */ /* 0x000fe40007ffe1ff */
[----:B------:R-:W-:Y:S02]  /*0cd0*/  SHF.L.U32 R10, R7, R10, RZ ;  /* 0x0000000a070a7219 */ /* 0x000fe400000006ff */
[----:B------:R-:W-:Y:S02]  /*0ce0*/  FSETP.NEU.FTZ.AND P0, PT, R3, R8, PT ;  /* 0x000000080300720b */ /* 0x000fe40003f1d000 */
[----:B------:R-:W-:Y:S02]  /*0cf0*/  SEL R8, R9, RZ, P2 ;  /* 0x000000ff09087207 */ /* 0x000fe40001000000 */
[----:B------:R-:W-:Y:S02]  /*0d00*/  ISETP.NE.AND P1, PT, R10, RZ, P1 ;  /* 0x000000ff0a00720c */ /* 0x000fe40000f25270 */
[----:B------:R-:W-:-:S02]  /*0d10*/  SHF.R.U32.HI R8, RZ, R8, R7 ;  /* 0x00000008ff087219 */ /* 0x000fc40000011607 */
[----:B------:R-:W-:Y:S02]  /*0d20*/  PLOP3.LUT P0, PT, P0, P1, PT, 0xf8, 0x8f ;  /* 0x00000000008f781c */ /* 0x000fe40000703f70 */
[----:B------:R-:W-:Y:S02]  /*0d30*/  SHF.R.U32.HI R10, RZ, 0x1, R8 ;  /* 0x00000001ff0a7819 */ /* 0x000fe40000011608 */
[----:B------:R-:W-:-:S04]  /*0d40*/  SEL R3, RZ, 0x1, !P0 ;  /* 0x00000001ff037807 */ /* 0x000fc80004000000 */
[----:B------:R-:W-:-:S04]  /*0d50*/  LOP3.LUT R3, R3, 0x1, R10, 0xf8, !PT ;  /* 0x0000000103037812 */ /* 0x000fc800078ef80a */
[----:B------:R-:W-:-:S04]  /*0d60*/  LOP3.LUT R3, R3, R8, RZ, 0xc0, !PT ;  /* 0x0000000803037212 */ /* 0x000fc800078ec0ff */
[----:B------:R-:W-:-:S04]  /*0d70*/  IADD3 R3, PT, PT, R10, R3, RZ ;  /* 0x000000030a037210 */ /* 0x000fc80007ffe0ff */
[----:B------:R-:W-:Y:S01]  /*0d80*/  LOP3.LUT R0, R3, R0, RZ, 0xfc, !PT ;  /* 0x0000000003007212 */ /* 0x000fe200078efcff */
[----:B------:R-:W-:Y:S06]  /*0d90*/  BRA `(.L_x_16) ;  /* 0x0000000000107947 */ /* 0x000fec0003800000 */
.L_x_15:
[----:B------:R-:W-:-:S04]  /*0da0*/  LOP3.LUT R0, R0, 0x80000000, RZ, 0xc0, !PT ;  /* 0x8000000000007812 */ /* 0x000fc800078ec0ff */
[----:B------:R-:W-:Y:S01]  /*0db0*/  LOP3.LUT R0, R0, 0x7f800000, RZ, 0xfc, !PT ;  /* 0x7f80000000007812 */ /* 0x000fe200078efcff */
[----:B------:R-:W-:Y:S06]  /*0dc0*/  BRA `(.L_x_16) ;  /* 0x0000000000047947 */ /* 0x000fec0003800000 */
.L_x_14:
[----:B------:R-:W-:-:S07]  /*0dd0*/  LEA R0, R8, R0, 0x17 ;  /* 0x0000000008007211 */ /* 0x000fce00078eb8ff */
.L_x_16:
[----:B------:R-:W-:Y:S05]  /*0de0*/  BSYNC.RECONVERGENT B2 ;  /* 0x0000000000027941 */ /* 0x000fea0003800200 */
.L_x_13:
[----:B------:R-:W-:Y:S05]  /*0df0*/  BRA `(.L_x_17) ;  /* 0x0000000000207947 */ /* 0x000fea0003800000 */
.L_x_12:
[----:B------:R-:W-:-:S04]  /*0e00*/  LOP3.LUT R0, R8, 0x80000000, R3, 0x48, !PT ;  /* 0x8000000008007812 */ /* 0x000fc800078e4803 */
[----:B------:R-:W-:Y:S01]  /*0e10*/  LOP3.LUT R0, R0, 0x7f800000, RZ, 0xfc, !PT ;  /* 0x7f80000000007812 */ /* 0x000fe200078efcff */
[----:B------:R-:W-:Y:S06]  /*0e20*/  BRA `(.L_x_17) ;  /* 0x0000000000147947 */ /* 0x000fec0003800000 */
.L_x_11:
[----:B------:R-:W-:Y:S01]  /*0e30*/  LOP3.LUT R0, R8, 0x80000000, R3, 0x48, !PT ;  /* 0x8000000008007812 */ /* 0x000fe200078e4803 */
[----:B------:R-:W-:Y:S06]  /*0e40*/  BRA `(.L_x_17) ;  /* 0x00000000000c7947 */ /* 0x000fec0003800000 */
.L_x_10:
[----:B------:R-:W0:Y:S01]  /*0e50*/  MUFU.RSQ R0, -QNAN ;  /* 0xffc0000000007908 */ /* 0x000e220000001400 */
[----:B------:R-:W-:Y:S05]  /*0e60*/  BRA `(.L_x_17) ;  /* 0x0000000000047947 */ /* 0x000fea0003800000 */
.L_x_9:
[----:B------:R-:W-:-:S07]  /*0e70*/  FADD.FTZ R0, R3, R0 ;  /* 0x0000000003007221 */ /* 0x000fce0000010000 */
.L_x_17:
[----:B------:R-:W-:Y:S05]  /*0e80*/  BSYNC.RECONVERGENT B1 ;  /* 0x0000000000017941 */ /* 0x000fea0003800200 */
.L_x_7:
[----:B------:R-:W-:-:S04]  /*0e90*/  HFMA2 R7, -RZ, RZ, 0, 0 ;  /* 0x00000000ff077431 */ /* 0x000fc800000001ff */
[----:B0-----:R-:W-:Y:S05]  /*0ea0*/  RET.REL.NODEC R6 `(_Z6kernelPii) ;  /* 0xfffffff006547950 */ /* 0x001fea0003c3ffff */
.L_x_18:
[----:B------:R-:W-:-:S00]  /*0eb0*/  BRA `(.L_x_18) ;  /* 0xfffffffc00fc7947 */ /* 0x000fc0000383ffff */
[----:B------:R-:W-:-:S00]  /*0ec0*/  NOP ;  /* 0x0000000000007918 */ /* 0x000fc00000000000 */
        /* <DEDUP_REMOVED lines=11> */
.L_x_19:


//--------------------- .nv.shared.reserved.0     --------------------------
	.section	.nv.shared.reserved.0,"aw",@nobits
	.weak		__nv_reservedSMEM_offset_0_alias
	.size		__nv_reservedSMEM_offset_0_alias, 0, 64
	.other		__nv_reservedSMEM_offset_0_alias,@"STO_CUDA_RESERVED_SHARED STV_DEFAULT"
__nv_reservedSMEM_offset_0_alias:
	.zero		0
	.zero		64


//--------------------- .nv.constant0._Z6kernelPii --------------------------
	.section	.nv.constant0._Z6kernelPii,"a",@progbits
	.sectionflags	@""
	.align	4
.nv.constant0._Z6kernelPii:
	.zero		908


//--------------------- SYMBOLS --------------------------

	.type		.nv.reservedSmem.offset0,@object
	.size		.nv.reservedSmem.offset0,0x4
